//
// Generated by NVIDIA NVVM Compiler
//
// Compiler Build ID: CL-36424714
// Cuda compilation tools, release 13.0, V13.0.88
// Based on NVVM 20.0.0
//

.version 9.0
.target sm_100
.address_size 64

	// .globl	_Z11dot_productPiS_S_i
// _ZZ11dot_productPiS_S_iE12block_buffer has been demoted

.visible .entry _Z11dot_productPiS_S_i(
	.param .u64 .ptr .align 1 _Z11dot_productPiS_S_i_param_0,
	.param .u64 .ptr .align 1 _Z11dot_productPiS_S_i_param_1,
	.param .u64 .ptr .align 1 _Z11dot_productPiS_S_i_param_2,
	.param .u32 _Z11dot_productPiS_S_i_param_3
)
{
	.reg .pred 	%p<7>;
	.reg .b32 	%r<31>;
	.reg .b64 	%rd<10>;
	// demoted variable
	.shared .align 4 .b8 _ZZ11dot_productPiS_S_iE12block_buffer[4096];
	ld.param.u64 	%rd3, [_Z11dot_productPiS_S_i_param_0];
	ld.param.u64 	%rd4, [_Z11dot_productPiS_S_i_param_1];
	ld.param.u64 	%rd5, [_Z11dot_productPiS_S_i_param_2];
	ld.param.u32 	%r12, [_Z11dot_productPiS_S_i_param_3];
	mov.u32 	%r1, %tid.x;
	shl.b32 	%r13, %r1, 2;
	mov.u32 	%r14, _ZZ11dot_productPiS_S_iE12block_buffer;
	add.s32 	%r2, %r14, %r13;
	mov.b32 	%r15, 0;
	st.shared.u32 	[%r2], %r15;
	mov.u32 	%r16, %ctaid.x;
	mov.u32 	%r30, %ntid.x;
	mad.lo.s32 	%r29, %r16, %r30, %r1;
	setp.ge.s32 	%p1, %r29, %r12;
	@%p1 bra 	$L__BB0_4;
	mov.u32 	%r18, %nctaid.x;
	mul.lo.s32 	%r5, %r30, %r18;
	cvta.to.global.u64 	%rd1, %rd3;
	cvta.to.global.u64 	%rd2, %rd4;
	mov.b32 	%r28, 0;
$L__BB0_2:
	mul.wide.s32 	%rd6, %r29, 4;
	add.s64 	%rd7, %rd1, %rd6;
	ld.global.u32 	%r19, [%rd7];
	add.s64 	%rd8, %rd2, %rd6;
	ld.global.u32 	%r20, [%rd8];
	mad.lo.s32 	%r28, %r20, %r19, %r28;
	add.s32 	%r29, %r29, %r5;
	setp.lt.s32 	%p2, %r29, %r12;
	@%p2 bra 	$L__BB0_2;
	st.shared.u32 	[%r2], %r28;
$L__BB0_4:
	bar.sync 	0;
	setp.lt.u32 	%p3, %r30, 2;
	@%p3 bra 	$L__BB0_8;
$L__BB0_5:
	shr.u32 	%r11, %r30, 1;
	setp.ge.u32 	%p4, %r1, %r11;
	@%p4 bra 	$L__BB0_7;
	shl.b32 	%r21, %r11, 2;
	add.s32 	%r22, %r2, %r21;
	ld.shared.u32 	%r23, [%r22];
	ld.shared.u32 	%r24, [%r2];
	add.s32 	%r25, %r24, %r23;
	st.shared.u32 	[%r2], %r25;
$L__BB0_7:
	bar.sync 	0;
	setp.gt.u32 	%p5, %r30, 3;
	mov.u32 	%r30, %r11;
	@%p5 bra 	$L__BB0_5;
$L__BB0_8:
	setp.ne.s32 	%p6, %r1, 0;
	@%p6 bra 	$L__BB0_10;
	ld.shared.u32 	%r26, [_ZZ11dot_productPiS_S_iE12block_buffer];
	cvta.to.global.u64 	%rd9, %rd5;
	atom.global.add.u32 	%r27, [%rd9], %r26;
$L__BB0_10:
	ret;

}


// ===== COMPILED SASS (sm_100) =====

	.target	sm_100

	.elftype	@"ET_EXEC"


//--------------------- .note.nv.tkinfo           --------------------------
	.section	.note.nv.tkinfo,"",@"SHT_NOTE"
	.sectionflags	@"SHF_NOTE_NV_TKINFO"
	.tkinfo
        /*0018*/ 	.word	0x00000002
        /*0030*/ 	.string	""
        /*0030*/ 	.string	"ptxas"
        /*0030*/ 	.string	"Cuda compilation tools, release 13.0, V13.0.88"
        /*0030*/ 	.string	"Build cuda_13.0.r13.0/compiler.36424714_0"
        /*0030*/ 	.string	"-arch sm_100 -m 64 "



//--------------------- .note.nv.cuinfo           --------------------------
	.section	.note.nv.cuinfo,"",@"SHT_NOTE"
	.sectionflags	@"SHF_NOTE_NV_CUINFO"
        /*0018*/ 	.short	0x0002
        /*001a*/ 	.short	0x0064
        /*001c*/ 	.short	0x0082
	.zero		2


//--------------------- .nv.info                  --------------------------
	.section	.nv.info,"",@"SHT_CUDA_INFO"
	.align	4


	//----- nvinfo : EIATTR_REGCOUNT
	.align		4
        /*0000*/ 	.byte	0x04, 0x2f
        /*0002*/ 	.short	(.L_1 - .L_0)
	.align		4
.L_0:
        /*0004*/ 	.word	index@(_Z11dot_productPiS_S_i)
        /*0008*/ 	.word	0x00000012


	//----- nvinfo : EIATTR_FRAME_SIZE
	.align		4
.L_1:
        /*000c*/ 	.byte	0x04, 0x11
        /*000e*/ 	.short	(.L_3 - .L_2)
	.align		4
.L_2:
        /*0010*/ 	.word	index@(_Z11dot_productPiS_S_i)
        /*0014*/ 	.word	0x00000000


	//----- nvinfo : EIATTR_MIN_STACK_SIZE
	.align		4
.L_3:
        /*0018*/ 	.byte	0x04, 0x12
        /*001a*/ 	.short	(.L_5 - .L_4)
	.align		4
.L_4:
        /*001c*/ 	.word	index@(_Z11dot_productPiS_S_i)
        /*0020*/ 	.word	0x00000000
.L_5:


//--------------------- .nv.compat                --------------------------
	.section	.nv.compat,"",@"SHT_CUDA_COMPAT_INFO"
	.align	4
        /*0000*/ 	.byte	0x02, 0x09, 0x00, 0x00, 0x02, 0x02, 0x01, 0x00, 0x02, 0x05, 0x05, 0x00, 0x03, 0x07, 0x01, 0x01
        /*0010*/ 	.byte	0x02, 0x03, 0x00, 0x00, 0x02, 0x06, 0x01, 0x00, 0x04, 0x0b, 0x08, 0x00, 0x09, 0x00, 0x00, 0x00
        /*0020*/ 	.byte	0x00, 0x00, 0x00, 0x00


//--------------------- .nv.info._Z11dot_productPiS_S_i --------------------------
	.section	.nv.info._Z11dot_productPiS_S_i,"",@"SHT_CUDA_INFO"
	.sectionflags	@""
	.align	4


	//----- nvinfo : EIATTR_CUDA_API_VERSION
	.align		4
        /*0000*/ 	.byte	0x04, 0x37
        /*0002*/ 	.short	(.L_7 - .L_6)
.L_6:
        /*0004*/ 	.word	0x00000082


	//----- nvinfo : EIATTR_KPARAM_INFO
	.align		4
.L_7:
        /*0008*/ 	.byte	0x04, 0x17
        /*000a*/ 	.short	(.L_9 - .L_8)
.L_8:
        /*000c*/ 	.word	0x00000000
        /*0010*/ 	.short	0x0003
        /*0012*/ 	.short	0x0018
        /*0014*/ 	.byte	0x00, 0xf0, 0x11, 0x00


	//----- nvinfo : EIATTR_KPARAM_INFO
	.align		4
.L_9:
        /*0018*/ 	.byte	0x04, 0x17
        /*001a*/ 	.short	(.L_11 - .L_10)
.L_10:
        /*001c*/ 	.word	0x00000000
        /*0020*/ 	.short	0x0002
        /*0022*/ 	.short	0x0010
        /*0024*/ 	.byte	0x00, 0xf5, 0x21, 0x00


	//----- nvinfo : EIATTR_KPARAM_INFO
	.align		4
.L_11:
        /*0028*/ 	.byte	0x04, 0x17
        /*002a*/ 	.short	(.L_13 - .L_12)
.L_12:
        /*002c*/ 	.word	0x00000000
        /*0030*/ 	.short	0x0001
        /*0032*/ 	.short	0x0008
        /*0034*/ 	.byte	0x00, 0xf5, 0x21, 0x00


	//----- nvinfo : EIATTR_KPARAM_INFO
	.align		4
.L_13:
        /*0038*/ 	.byte	0x04, 0x17
        /*003a*/ 	.short	(.L_15 - .L_14)
.L_14:
        /*003c*/ 	.word	0x00000000
        /*0040*/ 	.short	0x0000
        /*0042*/ 	.short	0x0000
        /*0044*/ 	.byte	0x00, 0xf5, 0x21, 0x00


	//----- nvinfo : EIATTR_SPARSE_MMA_MASK
	.align		4
.L_15:
        /*0048*/ 	.byte	0x03, 0x50
        /*004a*/ 	.short	0x0000


	//----- nvinfo : EIATTR_MAXREG_COUNT
	.align		4
        /*004c*/ 	.byte	0x03, 0x1b
        /*004e*/ 	.short	0x00ff


	//----- nvinfo : EIATTR_NUM_BARRIERS
	.align		4
        /*0050*/ 	.byte	0x02, 0x4c
        /*0052*/ 	.byte	0x01
	.zero		1


	//----- nvinfo : EIATTR_MERCURY_ISA_VERSION
	.align		4
        /*0054*/ 	.byte	0x03, 0x5f
        /*0056*/ 	.short	0x0101


	//----- nvinfo : EIATTR_VRC_CTA_INIT_COUNT
	.align		4
        /*0058*/ 	.byte	0x02, 0x4a
	.zero		1
	.zero		1


	//----- nvinfo : EIATTR_EXIT_INSTR_OFFSETS
	.align		4
        /*005c*/ 	.byte	0x04, 0x1c
        /*005e*/ 	.short	(.L_17 - .L_16)


	//   ....[0]....
.L_16:
        /*0060*/ 	.word	0x00000300


	//   ....[1]....
        /*0064*/ 	.word	0x00000370


	//----- nvinfo : EIATTR_CRS_STACK_SIZE
	.align		4
.L_17:
        /*0068*/ 	.byte	0x04, 0x1e
        /*006a*/ 	.short	(.L_19 - .L_18)
.L_18:
        /*006c*/ 	.word	0x00000000


	//----- nvinfo : EIATTR_CBANK_PARAM_SIZE
	.align		4
.L_19:
        /*0070*/ 	.byte	0x03, 0x19
        /*0072*/ 	.short	0x001c


	//----- nvinfo : EIATTR_PARAM_CBANK
	.align		4
        /*0074*/ 	.byte	0x04, 0x0a
        /*0076*/ 	.short	(.L_21 - .L_20)
	.align		4
.L_20:
        /*0078*/ 	.word	index@(.nv.constant0._Z11dot_productPiS_S_i)
        /*007c*/ 	.short	0x0380
        /*007e*/ 	.short	0x001c


	//----- nvinfo : EIATTR_SW_WAR
	.align		4
.L_21:
        /*0080*/ 	.byte	0x04, 0x36
        /*0082*/ 	.short	(.L_23 - .L_22)
.L_22:
        /*0084*/ 	.word	0x00000008
.L_23:


//--------------------- .nv.callgraph             --------------------------
	.section	.nv.callgraph,"",@"SHT_CUDA_CALLGRAPH"
	.align	4
	.sectionentsize	8
	.align		4
        /*0000*/ 	.word	0x00000000
	.align		4
        /*0004*/ 	.word	0xffffffff
	.align		4
        /*0008*/ 	.word	0x00000000
	.align		4
        /*000c*/ 	.word	0xfffffffe
	.align		4
        /*0010*/ 	.word	0x00000000
	.align		4
        /*0014*/ 	.word	0xfffffffd
	.align		4
        /*0018*/ 	.word	0x00000000
	.align		4
        /*001c*/ 	.word	0xfffffffc


//--------------------- .text._Z11dot_productPiS_S_i --------------------------
	.section	.text._Z11dot_productPiS_S_i,"ax",@progbits
	.align	128
        .global         _Z11dot_productPiS_S_i
        .type           _Z11dot_productPiS_S_i,@function
        .size           _Z11dot_productPiS_S_i,(.L_x_7 - _Z11dot_productPiS_S_i)
        .other          _Z11dot_productPiS_S_i,@"STO_CUDA_ENTRY STV_DEFAULT"
_Z11dot_productPiS_S_i:
.text._Z11dot_productPiS_S_i:
[----:B------:R-:W-:Y:S08]  /*0000*/  LDC R1, c[0x0][0x37c] ;  /* 0x0000df00ff017b82 */ /* 0x000ff00000000800 */
[----:B------:R-:W0:Y:S01]  /*0010*/  S2UR UR5, SR_CgaCtaId ;  /* 0x00000000000579c3 */ /* 0x000e220000008800 */
[----:B------:R-:W1:Y:S01]  /*0020*/  S2R R15, SR_TID.X ;  /* 0x00000000000f7919 */ /* 0x000e620000002100 */
[----:B------:R-:W-:Y:S01]  /*0030*/  UMOV UR4, 0x400 ;  /* 0x0000040000047882 */ /* 0x000fe20000000000 */
[----:B------:R-:W2:Y:S01]  /*0040*/  LDCU.64 UR6, c[0x0][0x358] ;  /* 0x00006b00ff0677ac */ /* 0x000ea20008000a00 */
[----:B------:R-:W-:Y:S04]  /*0050*/  BSSY.RECONVERGENT B0, `(.L_x_0) ;  /* 0x000001b000007945 */ /* 0x000fe80003800200 */
[----:B------:R-:W3:Y:S08]  /*0060*/  S2UR UR8, SR_CTAID.X ;  /* 0x00000000000879c3 */ /* 0x000ef00000002500 */
[----:B------:R-:W3:Y:S01]  /*0070*/  LDC R10, c[0x0][0x360] ;  /* 0x0000d800ff0a7b82 */ /* 0x000ee20000000800 */
[----:B0-----:R-:W-:Y:S01]  /*0080*/  ULEA UR4, UR5, UR4, 0x18 ;  /* 0x0000000405047291 */ /* 0x001fe2000f8ec0ff */
[----:B------:R-:W0:Y:S05]  /*0090*/  LDCU UR5, c[0x0][0x398] ;  /* 0x00007300ff0577ac */ /* 0x000e2a0008000800 */
[----:B-1----:R-:W-:-:S05]  /*00a0*/  LEA R0, R15, UR4, 0x2 ;  /* 0x000000040f007c11 */ /* 0x002fca000f8e10ff */
[----:B------:R1:W-:Y:S01]  /*00b0*/  STS [R0], RZ ;  /* 0x000000ff00007388 */ /* 0x0003e20000000800 */
[----:B---3--:R-:W-:-:S05]  /*00c0*/  IMAD R2, R10, UR8, R15 ;  /* 0x000000080a027c24 */ /* 0x008fca000f8e020f */
[----:B0-----:R-:W-:-:S13]  /*00d0*/  ISETP.GE.AND P0, PT, R2, UR5, PT ;  /* 0x0000000502007c0c */ /* 0x001fda000bf06270 */
[----:B-12---:R-:W-:Y:S05]  /*00e0*/  @P0 BRA `(.L_x_1) ;  /* 0x0000000000440947 */ /* 0x006fea0003800000 */
[----:B------:R-:W0:Y:S01]  /*00f0*/  LDC.64 R6, c[0x0][0x380] ;  /* 0x0000e000ff067b82 */ /* 0x000e220000000a00 */
[----:B------:R-:W1:Y:S01]  /*0100*/  LDCU UR4, c[0x0][0x370] ;  /* 0x00006e00ff0477ac */ /* 0x000e620008000800 */
[----:B------:R-:W-:Y:S01]  /*0110*/  BSSY.RECONVERGENT B1, `(.L_x_2) ;  /* 0x000000d000017945 */ /* 0x000fe20003800200 */
[----:B------:R-:W-:Y:S02]  /*0120*/  IMAD.MOV.U32 R11, RZ, RZ, R2 ;  /* 0x000000ffff0b7224 */ /* 0x000fe400078e0002 */
[----:B------:R-:W-:-:S03]  /*0130*/  IMAD.MOV.U32 R13, RZ, RZ, RZ ;  /* 0x000000ffff0d7224 */ /* 0x000fc600078e00ff */
[----:B------:R-:W2:Y:S01]  /*0140*/  LDC.64 R8, c[0x0][0x388] ;  /* 0x0000e200ff087b82 */ /* 0x000ea20000000a00 */
[----:B-1----:R-:W-:-:S07]  /*0150*/  IMAD R12, R10, UR4, RZ ;  /* 0x000000040a0c7c24 */ /* 0x002fce000f8e02ff */
.L_x_3:
[----:B0-----:R-:W-:-:S04]  /*0160*/  IMAD.WIDE R2, R11, 0x4, R6 ;  /* 0x000000040b027825 */ /* 0x001fc800078e0206 */
[----:B--2---:R-:W-:Y:S02]  /*0170*/  IMAD.WIDE R4, R11, 0x4, R8 ;  /* 0x000000040b047825 */ /* 0x004fe400078e0208 */
[----:B------:R-:W2:Y:S04]  /*0180*/  LDG.E R2, desc[UR6][R2.64] ;  /* 0x0000000602027981 */ /* 0x000ea8000c1e1900 */
[----:B------:R-:W2:Y:S01]  /*0190*/  LDG.E R4, desc[UR6][R4.64] ;  /* 0x0000000604047981 */ /* 0x000ea2000c1e1900 */
[----:B------:R-:W-:-:S04]  /*01a0*/  IADD3 R11, PT, PT, R12, R11, RZ ;  /* 0x0000000b0c0b7210 */ /* 0x000fc80007ffe0ff */
[----:B------:R-:W-:Y:S01]  /*01b0*/  ISETP.GE.AND P0, PT, R11, UR5, PT ;  /* 0x000000050b007c0c */ /* 0x000fe2000bf06270 */
[----:B--2---:R-:W-:-:S12]  /*01c0*/  IMAD R13, R2, R4, R13 ;  /* 0x00000004020d7224 */ /* 0x004fd800078e020d */
[----:B------:R-:W-:Y:S05]  /*01d0*/  @!P0 BRA `(.L_x_3) ;  /* 0xfffffffc00e08947 */ /* 0x000fea000383ffff */
[----:B------:R-:W-:Y:S05]  /*01e0*/  BSYNC.RECONVERGENT B1 ;  /* 0x0000000000017941 */ /* 0x000fea0003800200 */
.L_x_2:
[----:B------:R0:W-:Y:S02]  /*01f0*/  STS [R0], R13 ;  /* 0x0000000d00007388 */ /* 0x0001e40000000800 */
.L_x_1:
[----:B------:R-:W-:Y:S05]  /*0200*/  BSYNC.RECONVERGENT B0 ;  /* 0x0000000000007941 */ /* 0x000fea0003800200 */
.L_x_0:
[----:B------:R-:W-:Y:S01]  /*0210*/  BAR.SYNC.DEFER_BLOCKING 0x0 ;  /* 0x0000000000007b1d */ /* 0x000fe20000010000 */
[----:B------:R-:W-:Y:S02]  /*0220*/  ISETP.GE.U32.AND P1, PT, R10, 0x2, PT ;  /* 0x000000020a00780c */ /* 0x000fe40003f26070 */
[----:B------:R-:W-:-:S11]  /*0230*/  ISETP.NE.AND P0, PT, R15, RZ, PT ;  /* 0x000000ff0f00720c */ /* 0x000fd60003f05270 */
[----:B------:R-:W-:Y:S05]  /*0240*/  @!P1 BRA `(.L_x_4) ;  /* 0x00000000002c9947 */ /* 0x000fea0003800000 */
.L_x_5:
[----:B------:R-:W-:-:S04]  /*0250*/  SHF.R.U32.HI R4, RZ, 0x1, R10 ;  /* 0x00000001ff047819 */ /* 0x000fc8000001160a */
[----:B------:R-:W-:-:S13]  /*0260*/  ISETP.GE.U32.AND P1, PT, R15, R4, PT ;  /* 0x000000040f00720c */ /* 0x000fda0003f26070 */
[----:B------:R-:W-:Y:S01]  /*0270*/  @!P1 IMAD R2, R4, 0x4, R0 ;  /* 0x0000000404029824 */ /* 0x000fe200078e0200 */
[----:B------:R-:W-:Y:S05]  /*0280*/  @!P1 LDS R3, [R0] ;  /* 0x0000000000039984 */ /* 0x000fea0000000800 */
[----:B------:R-:W1:Y:S02]  /*0290*/  @!P1 LDS R2, [R2] ;  /* 0x0000000002029984 */ /* 0x000e640000000800 */
[----:B-1----:R-:W-:-:S05]  /*02a0*/  @!P1 IADD3 R3, PT, PT, R2, R3, RZ ;  /* 0x0000000302039210 */ /* 0x002fca0007ffe0ff */
[----:B------:R1:W-:Y:S01]  /*02b0*/  @!P1 STS [R0], R3 ;  /* 0x0000000300009388 */ /* 0x0003e20000000800 */
[----:B------:R-:W-:Y:S01]  /*02c0*/  BAR.SYNC.DEFER_BLOCKING 0x0 ;  /* 0x0000000000007b1d */ /* 0x000fe20000010000 */
[----:B------:R-:W-:Y:S01]  /*02d0*/  ISETP.GT.U32.AND P1, PT, R10, 0x3, PT ;  /* 0x000000030a00780c */ /* 0x000fe20003f24070 */
[----:B------:R-:W-:-:S12]  /*02e0*/  IMAD.MOV.U32 R10, RZ, RZ, R4 ;  /* 0x000000ffff0a7224 */ /* 0x000fd800078e0004 */
[----:B-1----:R-:W-:Y:S05]  /*02f0*/  @P1 BRA `(.L_x_5) ;  /* 0xfffffffc00d41947 */ /* 0x002fea000383ffff */
.L_x_4:
[----:B------:R-:W-:Y:S05]  /*0300*/  @P0 EXIT ;  /* 0x000000000000094d */ /* 0x000fea0003800000 */
[----:B------:R-:W1:Y:S01]  /*0310*/  S2UR UR5, SR_CgaCtaId ;  /* 0x00000000000579c3 */ /* 0x000e620000008800 */
[----:B------:R-:W-:-:S07]  /*0320*/  UMOV UR4, 0x400 ;  /* 0x0000040000047882 */ /* 0x000fce0000000000 */
[----:B------:R-:W2:Y:S01]  /*0330*/  LDC.64 R2, c[0x0][0x390] ;  /* 0x0000e400ff027b82 */ /* 0x000ea20000000a00 */
[----:B-1----:R-:W-:-:S09]  /*0340*/  ULEA UR4, UR5, UR4, 0x18 ;  /* 0x0000000405047291 */ /* 0x002fd2000f8ec0ff */
[----:B------:R-:W2:Y:S04]  /*0350*/  LDS R5, [UR4] ;  /* 0x00000004ff057984 */ /* 0x000ea80008000800 */
[----:B--2---:R-:W-:Y:S01]  /*0360*/  REDG.E.ADD.STRONG.GPU desc[UR6][R2.64], R5 ;  /* 0x000000050200798e */ /* 0x004fe2000c12e106 */
[----:B------:R-:W-:Y:S05]  /*0370*/  EXIT ;  /* 0x000000000000794d */ /* 0x000fea0003800000 */
.L_x_6:
[----:B------:R-:W-:-:S00]  /*0380*/  BRA `(.L_x_6) ;  /* 0xfffffffc00fc7947 */ /* 0x000fc0000383ffff */
[----:B------:R-:W-:-:S00]  /*0390*/  NOP ;  /* 0x0000000000007918 */ /* 0x000fc00000000000 */
        /* <DEDUP_REMOVED lines=14> */
.L_x_7:


//--------------------- .nv.shared._Z11dot_productPiS_S_i --------------------------
	.section	.nv.shared._Z11dot_productPiS_S_i,"aw",@nobits
	.sectionflags	@""
	.align	4
.nv.shared._Z11dot_productPiS_S_i:
	.zero		5120


//--------------------- .nv.shared.reserved.0     --------------------------
	.section	.nv.shared.reserved.0,"aw",@nobits
	.weak		__nv_reservedSMEM_offset_0_alias
	.size		__nv_reservedSMEM_offset_0_alias, 0, 64
	.other		__nv_reservedSMEM_offset_0_alias,@"STO_CUDA_RESERVED_SHARED STV_DEFAULT"
__nv_reservedSMEM_offset_0_alias:
	.zero		0
	.zero		64


//--------------------- .nv.constant0._Z11dot_productPiS_S_i --------------------------
	.section	.nv.constant0._Z11dot_productPiS_S_i,"a",@progbits
	.sectionflags	@""
	.align	4
.nv.constant0._Z11dot_productPiS_S_i:
	.zero		924


//--------------------- SYMBOLS --------------------------

	.type		.nv.reservedSmem.offset0,@object
	.size		.nv.reservedSmem.offset0,0x4
	.type		.nv.reservedSmem.cap,@object
	.size		.nv.reservedSmem.cap,0x4
